	.headerflags	@"EF_CUDA_TEXMODE_UNIFIED EF_CUDA_64BIT_ADDRESS EF_CUDA_ACCELERATORS EF_CUDA_SM90 EF_CUDA_VIRTUAL_SM(EF_CUDA_SM90)"
	.elftype	@"ET_EXEC"


//--------------------- .nv.info                  --------------------------
	.section	.nv.info,"",@"SHT_CUDA_INFO"
	.align	4


	//----- nvinfo : EIATTR_REGCOUNT
	.align		4
        /*0000*/ 	.byte	0x04, 0x2f
        /*0002*/ 	.short	(.L_1 - .L_0)
	.align		4
.L_0:
        /*0004*/ 	.word	index@(triton_poi_fused_convolution_hardtanh_backward_24)
        /*0008*/ 	.word	0x0000001a


	//----- nvinfo : EIATTR_MIN_STACK_SIZE
	.align		4
.L_1:
        /*000c*/ 	.byte	0x04, 0x12
        /*000e*/ 	.short	(.L_3 - .L_2)
	.align		4
.L_2:
        /*0010*/ 	.word	index@(triton_poi_fused_convolution_hardtanh_backward_24)
        /*0014*/ 	.word	0x00000000


	//----- nvinfo : EIATTR_FRAME_SIZE
	.align		4
.L_3:
        /*0018*/ 	.byte	0x04, 0x11
        /*001a*/ 	.short	(.L_5 - .L_4)
	.align		4
.L_4:
        /*001c*/ 	.word	index@(triton_poi_fused_convolution_hardtanh_backward_24)
        /*0020*/ 	.word	0x00000000


	//----- nvinfo : EIATTR_MIN_STACK_SIZE
	.align		4
.L_5:
        /*0024*/ 	.byte	0x04, 0x12
        /*0026*/ 	.short	(.L_7 - .L_6)
	.align		4
.L_6:
        /*0028*/ 	.word	index@(triton_poi_fused_convolution_hardtanh_backward_24)
        /*002c*/ 	.word	0x00000000
.L_7:


//--------------------- .nv.info.triton_poi_fused_convolution_hardtanh_backward_24 --------------------------
	.section	.nv.info.triton_poi_fused_convolution_hardtanh_backward_24,"",@"SHT_CUDA_INFO"
	.sectionflags	@""
	.align	4


	//----- nvinfo : EIATTR_CUDA_API_VERSION
	.align		4
        /*0000*/ 	.byte	0x04, 0x37
        /*0002*/ 	.short	(.L_9 - .L_8)
.L_8:
        /*0004*/ 	.word	0x0000007c


	//----- nvinfo : EIATTR_KPARAM_INFO
	.align		4
.L_9:
        /*0008*/ 	.byte	0x04, 0x17
        /*000a*/ 	.short	(.L_11 - .L_10)
.L_10:
        /*000c*/ 	.word	0x00000000
        /*0010*/ 	.short	0x0003
        /*0012*/ 	.short	0x0018
        /*0014*/ 	.byte	0x00, 0xf0, 0x11, 0x00


	//----- nvinfo : EIATTR_KPARAM_INFO
	.align		4
.L_11:
        /*0018*/ 	.byte	0x04, 0x17
        /*001a*/ 	.short	(.L_13 - .L_12)
.L_12:
        /*001c*/ 	.word	0x00000000
        /*0020*/ 	.short	0x0002
        /*0022*/ 	.short	0x0010
        /*0024*/ 	.byte	0x00, 0xf4, 0x21, 0x00


	//----- nvinfo : EIATTR_KPARAM_INFO
	.align		4
.L_13:
        /*0028*/ 	.byte	0x04, 0x17
        /*002a*/ 	.short	(.L_15 - .L_14)
.L_14:
        /*002c*/ 	.word	0x00000000
        /*0030*/ 	.short	0x0001
        /*0032*/ 	.short	0x0008
        /*0034*/ 	.byte	0x00, 0xf4, 0x21, 0x00


	//----- nvinfo : EIATTR_KPARAM_INFO
	.align		4
.L_15:
        /*0038*/ 	.byte	0x04, 0x17
        /*003a*/ 	.short	(.L_17 - .L_16)
.L_16:
        /*003c*/ 	.word	0x00000000
        /*0040*/ 	.short	0x0000
        /*0042*/ 	.short	0x0000
        /*0044*/ 	.byte	0x00, 0xf4, 0x21, 0x00


	//----- nvinfo : EIATTR_SPARSE_MMA_MASK
	.align		4
.L_17:
        /*0048*/ 	.byte	0x03, 0x50
        /*004a*/ 	.short	0x0000


	//----- nvinfo : EIATTR_MAXREG_COUNT
	.align		4
        /*004c*/ 	.byte	0x03, 0x1b
        /*004e*/ 	.short	0x00ff


	//----- nvinfo : EIATTR_EXIT_INSTR_OFFSETS
	.align		4
        /*0050*/ 	.byte	0x04, 0x1c
        /*0052*/ 	.short	(.L_19 - .L_18)


	//   ....[0]....
.L_18:
        /*0054*/ 	.word	0x000004b0


	//   ....[1]....
        /*0058*/ 	.word	0x000004d0


	//----- nvinfo : EIATTR_REQNTID
	.align		4
.L_19:
        /*005c*/ 	.byte	0x04, 0x10
        /*005e*/ 	.short	(.L_21 - .L_20)
.L_20:
        /*0060*/ 	.word	0x00000080
        /*0064*/ 	.word	0x00000001
        /*0068*/ 	.word	0x00000001


	//----- nvinfo : EIATTR_CBANK_PARAM_SIZE
	.align		4
.L_21:
        /*006c*/ 	.byte	0x03, 0x19
        /*006e*/ 	.short	0x001c


	//----- nvinfo : EIATTR_PARAM_CBANK
	.align		4
        /*0070*/ 	.byte	0x04, 0x0a
        /*0072*/ 	.short	(.L_23 - .L_22)
	.align		4
.L_22:
        /*0074*/ 	.word	index@(.nv.constant0.triton_poi_fused_convolution_hardtanh_backward_24)
        /*0078*/ 	.short	0x0210
        /*007a*/ 	.short	0x001c


	//----- nvinfo : EIATTR_SW_WAR
	.align		4
.L_23:
        /*007c*/ 	.byte	0x04, 0x36
        /*007e*/ 	.short	(.L_25 - .L_24)
.L_24:
        /*0080*/ 	.word	0x00000008
.L_25:


//--------------------- .nv.callgraph             --------------------------
	.section	.nv.callgraph,"",@"SHT_CUDA_CALLGRAPH"
	.align	4
	.sectionentsize	8
	.align		4
        /*0000*/ 	.word	0x00000000
	.align		4
        /*0004*/ 	.word	0xffffffff
	.align		4
        /*0008*/ 	.word	0x00000000
	.align		4
        /*000c*/ 	.word	0xfffffffe
	.align		4
        /*0010*/ 	.word	0x00000000
	.align		4
        /*0014*/ 	.word	0xfffffffd
	.align		4
        /*0018*/ 	.word	0x00000000
	.align		4
        /*001c*/ 	.word	0xfffffffc


//--------------------- .text.triton_poi_fused_convolution_hardtanh_backward_24 --------------------------
	.section	.text.triton_poi_fused_convolution_hardtanh_backward_24,"ax",@progbits
	.align	128
        .global         triton_poi_fused_convolution_hardtanh_backward_24
        .type           triton_poi_fused_convolution_hardtanh_backward_24,@function
        .size           triton_poi_fused_convolution_hardtanh_backward_24,(.L_x_1 - triton_poi_fused_convolution_hardtanh_backward_24)
        .other          triton_poi_fused_convolution_hardtanh_backward_24,@"STO_CUDA_ENTRY STV_DEFAULT"
triton_poi_fused_convolution_hardtanh_backward_24:
.text.triton_poi_fused_convolution_hardtanh_backward_24:
[----:B------:R-:W0:Y:S02]  /*0000*/  LDC R1, c[0x0][0x28] ;  /* 0x00000a00ff017b82 */ /* 0x000e240000000800 */
[----:B------:R-:W1:Y:S01]  /*0010*/  S2R R0, SR_TID.X ;  /* 0x0000000000007919 */ /* 0x000e620000002100 */
[----:B------:R-:W2:Y:S01]  /*0020*/  LDC.64 R12, c[0x0][0x210] ;  /* 0x00008400ff0c7b82 */ /* 0x000ea20000000a00 */
[----:B------:R-:W-:Y:S01]  /*0030*/  CS2R R10, SRZ ;  /* 0x00000000000a7805 */ /* 0x000fe2000001ff00 */
[----:B------:R-:W-:Y:S01]  /*0040*/  ULDC.64 UR4, c[0x0][0x208] ;  /* 0x0000820000047ab9 */ /* 0x000fe20000000a00 */
[----:B------:R-:W3:Y:S01]  /*0050*/  S2R R3, SR_CTAID.X ;  /* 0x0000000000037919 */ /* 0x000ee20000002500 */
[----:B------:R-:W-:Y:S02]  /*0060*/  CS2R R16, SRZ ;  /* 0x0000000000107805 */ /* 0x000fe4000001ff00 */
[----:B------:R-:W-:Y:S01]  /*0070*/  CS2R R18, SRZ ;  /* 0x0000000000127805 */ /* 0x000fe2000001ff00 */
[----:B------:R-:W-:Y:S01]  /*0080*/  ULDC.64 UR6, c[0x0][0x220] ;  /* 0x0000880000067ab9 */ /* 0x000fe20000000a00 */
[----:B-1----:R-:W-:Y:S01]  /*0090*/  IMAD.SHL.U32 R0, R0, 0x8, RZ ;  /* 0x0000000800007824 */ /* 0x002fe200078e00ff */
[----:B---3--:R-:W-:-:S04]  /*00a0*/  SHF.R.S32.HI R5, RZ, 0x15, R3 ;  /* 0x00000015ff057819 */ /* 0x008fc80000011403 */
[----:B------:R-:W-:Y:S02]  /*00b0*/  LOP3.LUT R0, R0, 0x3f8, RZ, 0xc0, !PT ;  /* 0x000003f800007812 */ /* 0x000fe400078ec0ff */
[----:B------:R-:W-:-:S03]  /*00c0*/  SGXT R5, R5, 0x1 ;  /* 0x000000010505781a */ /* 0x000fc60000000200 */
[----:B------:R-:W-:Y:S02]  /*00d0*/  IMAD R0, R3, 0x400, R0 ;  /* 0x0000040003007824 */ /* 0x000fe400078e0200 */
[----:B------:R-:W1:Y:S02]  /*00e0*/  LDC.64 R2, c[0x0][0x218] ;  /* 0x00008600ff027b82 */ /* 0x000e640000000a00 */
[C---:B------:R-:W-:Y:S01]  /*00f0*/  VIADD R4, R0.reuse, 0x4 ;  /* 0x0000000400047836 */ /* 0x040fe20000000000 */
[C---:B------:R-:W-:Y:S01]  /*0100*/  ISETP.GE.AND P6, PT, R0.reuse, 0xf0400, PT ;  /* 0x000f04000000780c */ /* 0x040fe20003fc6270 */
[----:B--2---:R-:W-:-:S03]  /*0110*/  IMAD.WIDE R20, R0, 0x4, R12 ;  /* 0x0000000400147825 */ /* 0x004fc600078e020c */
[----:B------:R-:W-:-:S04]  /*0120*/  LEA.HI R6, R5, R4, RZ, 0x8 ;  /* 0x0000000405067211 */ /* 0x000fc800078f40ff */
[----:B------:R-:W-:Y:S02]  /*0130*/  LOP3.LUT R7, R6, 0xffffff00, RZ, 0xc0, !PT ;  /* 0xffffff0006077812 */ /* 0x000fe400078ec0ff */
[----:B------:R-:W-:-:S03]  /*0140*/  LEA.HI R6, R5, R0, RZ, 0x8 ;  /* 0x0000000005067211 */ /* 0x000fc600078f40ff */
[----:B------:R-:W-:Y:S01]  /*0150*/  IMAD.IADD R15, R4, 0x1, -R7 ;  /* 0x00000001040f7824 */ /* 0x000fe200078e0a07 */
[----:B------:R-:W-:Y:S02]  /*0160*/  LOP3.LUT R9, R6, 0xffffff00, RZ, 0xc0, !PT ;  /* 0xffffff0006097812 */ /* 0x000fe400078ec0ff */
[----:B------:R-:W-:Y:S02]  /*0170*/  CS2R R4, SRZ ;  /* 0x0000000000047805 */ /* 0x000fe4000001ff00 */
[----:B------:R-:W-:Y:S02]  /*0180*/  CS2R R6, SRZ ;  /* 0x0000000000067805 */ /* 0x000fe4000001ff00 */
[----:B------:R-:W-:Y:S01]  /*0190*/  CS2R R12, SRZ ;  /* 0x00000000000c7805 */ /* 0x000fe2000001ff00 */
[----:B------:R-:W2:Y:S01]  /*01a0*/  @!P6 LDG.E.128 R16, desc[UR4][R20.64+0x10] ;  /* 0x000010041410e981 */ /* 0x000ea2000c1e1d00 */
[----:B------:R-:W-:Y:S01]  /*01b0*/  IMAD.IADD R23, R0, 0x1, -R9 ;  /* 0x0000000100177824 */ /* 0x000fe200078e0a09 */
[----:B------:R-:W-:-:S03]  /*01c0*/  CS2R R8, SRZ ;  /* 0x0000000000087805 */ /* 0x000fc6000001ff00 */
[----:B-1----:R-:W-:-:S03]  /*01d0*/  IMAD.WIDE R22, R23, 0x4, R2 ;  /* 0x0000000417167825 */ /* 0x002fc600078e0202 */
[----:B------:R-:W3:Y:S01]  /*01e0*/  @!P6 LDG.E.128 R8, desc[UR4][R20.64] ;  /* 0x000000041408e981 */ /* 0x000ee2000c1e1d00 */
[----:B------:R-:W-:-:S03]  /*01f0*/  IMAD.WIDE R2, R15, 0x4, R2 ;  /* 0x000000040f027825 */ /* 0x000fc600078e0202 */
[----:B------:R-:W3:Y:S01]  /*0200*/  @!P6 LDG.E.EL.128 R4, desc[UR4][R22.64] ;  /* 0x000000041604e981 */ /* 0x000ee2000c2e1d00 */
[----:B------:R-:W-:-:S06]  /*0210*/  CS2R R14, SRZ ;  /* 0x00000000000e7805 */ /* 0x000fcc000001ff00 */
[----:B------:R-:W2:Y:S01]  /*0220*/  @!P6 LDG.E.EL.128 R12, desc[UR4][R2.64] ;  /* 0x00000004020ce981 */ /* 0x000ea2000c2e1d00 */
[----:B---3--:R-:W-:Y:S01]  /*0230*/  FADD R7, R7, R11 ;  /* 0x0000000b07077221 */ /* 0x008fe20000000000 */
[----:B------:R-:W-:Y:S01]  /*0240*/  FADD R6, R6, R10 ;  /* 0x0000000a06067221 */ /* 0x000fe20000000000 */
[----:B------:R-:W-:Y:S01]  /*0250*/  FADD R5, R5, R9 ;  /* 0x0000000905057221 */ /* 0x000fe20000000000 */
[----:B------:R-:W-:Y:S02]  /*0260*/  FADD R4, R4, R8 ;  /* 0x0000000804047221 */ /* 0x000fe40000000000 */
[----:B------:R-:W-:Y:S02]  /*0270*/  FSETP.GE.AND P2, PT, R7, 6, PT ;  /* 0x40c000000700780b */ /* 0x000fe40003f46000 */
[----:B------:R-:W-:Y:S01]  /*0280*/  FSETP.GE.AND P0, PT, R6, 6, PT ;  /* 0x40c000000600780b */ /* 0x000fe20003f06000 */
[----:B--2---:R-:W-:Y:S01]  /*0290*/  FADD R15, R15, R19 ;  /* 0x000000130f0f7221 */ /* 0x004fe20000000000 */
[----:B------:R-:W-:Y:S01]  /*02a0*/  FSETP.GE.AND P3, PT, R5, 6, PT ;  /* 0x40c000000500780b */ /* 0x000fe20003f66000 */
[----:B------:R-:W-:Y:S01]  /*02b0*/  FADD R14, R14, R18 ;  /* 0x000000120e0e7221 */ /* 0x000fe20000000000 */
[----:B------:R-:W-:Y:S01]  /*02c0*/  FSETP.LE.OR P2, PT, R7, RZ, P2 ;  /* 0x000000ff0700720b */ /* 0x000fe20001743400 */
[----:B------:R-:W-:Y:S01]  /*02d0*/  FADD R13, R13, R17 ;  /* 0x000000110d0d7221 */ /* 0x000fe20000000000 */
[----:B------:R-:W-:Y:S01]  /*02e0*/  FSETP.LE.OR P4, PT, R6, RZ, P0 ;  /* 0x000000ff0600720b */ /* 0x000fe20000783400 */
[----:B------:R-:W-:Y:S01]  /*02f0*/  FADD R12, R12, R16 ;  /* 0x000000100c0c7221 */ /* 0x000fe20000000000 */
[----:B------:R-:W-:-:S02]  /*0300*/  FSETP.GE.AND P1, PT, R4, 6, PT ;  /* 0x40c000000400780b */ /* 0x000fc40003f26000 */
[----:B------:R-:W-:Y:S02]  /*0310*/  FSETP.LE.OR P0, PT, R5, RZ, P3 ;  /* 0x000000ff0500720b */ /* 0x000fe40001f03400 */
[----:B------:R-:W-:Y:S02]  /*0320*/  SEL R2, RZ, 0x1, !P2 ;  /* 0x00000001ff027807 */ /* 0x000fe40005000000 */
[----:B------:R-:W-:Y:S02]  /*0330*/  SEL R3, RZ, 0x1, !P4 ;  /* 0x00000001ff037807 */ /* 0x000fe40006000000 */
[----:B------:R-:W-:Y:S02]  /*0340*/  FSETP.LE.OR P1, PT, R4, RZ, P1 ;  /* 0x000000ff0400720b */ /* 0x000fe40000f23400 */
[----:B------:R-:W-:Y:S02]  /*0350*/  FSETP.GE.AND P4, PT, R15, 6, PT ;  /* 0x40c000000f00780b */ /* 0x000fe40003f86000 */
[----:B------:R-:W-:-:S02]  /*0360*/  FSETP.GE.AND P5, PT, R14, 6, PT ;  /* 0x40c000000e00780b */ /* 0x000fc40003fa6000 */
[----:B------:R-:W-:Y:S02]  /*0370*/  FSETP.GE.AND P2, PT, R13, 6, PT ;  /* 0x40c000000d00780b */ /* 0x000fe40003f46000 */
[----:B------:R-:W-:Y:S02]  /*0380*/  FSETP.GE.AND P3, PT, R12, 6, PT ;  /* 0x40c000000c00780b */ /* 0x000fe40003f66000 */
[----:B------:R-:W-:Y:S02]  /*0390*/  PRMT R4, R3, 0x3340, R2 ;  /* 0x0000334003047816 */ /* 0x000fe40000000002 */
[----:B------:R-:W-:Y:S02]  /*03a0*/  FSETP.LE.OR P4, PT, R15, RZ, P4 ;  /* 0x000000ff0f00720b */ /* 0x000fe40002783400 */
[----:B------:R-:W-:Y:S02]  /*03b0*/  FSETP.LE.OR P5, PT, R14, RZ, P5 ;  /* 0x000000ff0e00720b */ /* 0x000fe40002fa3400 */
[----:B------:R-:W-:-:S02]  /*03c0*/  FSETP.LE.OR P2, PT, R13, RZ, P2 ;  /* 0x000000ff0d00720b */ /* 0x000fc40001743400 */
[----:B------:R-:W-:Y:S02]  /*03d0*/  FSETP.LE.OR P3, PT, R12, RZ, P3 ;  /* 0x000000ff0c00720b */ /* 0x000fe40001f63400 */
[----:B------:R-:W-:Y:S02]  /*03e0*/  SEL R2, RZ, 0x1, !P0 ;  /* 0x00000001ff027807 */ /* 0x000fe40004000000 */
[----:B------:R-:W-:Y:S02]  /*03f0*/  SEL R3, RZ, 0x1, !P1 ;  /* 0x00000001ff037807 */ /* 0x000fe40004800000 */
[----:B------:R-:W-:Y:S02]  /*0400*/  SEL R6, RZ, 0x1, !P4 ;  /* 0x00000001ff067807 */ /* 0x000fe40006000000 */
[----:B------:R-:W-:Y:S02]  /*0410*/  SEL R7, RZ, 0x1, !P5 ;  /* 0x00000001ff077807 */ /* 0x000fe40006800000 */
[----:B------:R-:W-:-:S02]  /*0420*/  SEL R8, RZ, 0x1, !P2 ;  /* 0x00000001ff087807 */ /* 0x000fc40005000000 */
[----:B------:R-:W-:Y:S02]  /*0430*/  SEL R9, RZ, 0x1, !P3 ;  /* 0x00000001ff097807 */ /* 0x000fe40005800000 */
[----:B------:R-:W-:Y:S02]  /*0440*/  PRMT R5, R3, 0x3340, R2 ;  /* 0x0000334003057816 */ /* 0x000fe40000000002 */
[----:B------:R-:W-:Y:S02]  /*0450*/  IADD3 R2, P0, R0, UR6, RZ ;  /* 0x0000000600027c10 */ /* 0x000fe4000ff1e0ff */
[----:B------:R-:W-:Y:S02]  /*0460*/  PRMT R6, R7, 0x3340, R6 ;  /* 0x0000334007067816 */ /* 0x000fe40000000006 */
[----:B------:R-:W-:Y:S02]  /*0470*/  PRMT R9, R9, 0x3340, R8 ;  /* 0x0000334009097816 */ /* 0x000fe40000000008 */
[----:B------:R-:W-:-:S02]  /*0480*/  LEA.HI.X.SX32 R3, R0, UR7, 0x1, P0 ;  /* 0x0000000700037c11 */ /* 0x000fc400080f0eff */
[----:B------:R-:W-:Y:S02]  /*0490*/  PRMT R4, R5, 0x5410, R4 ;  /* 0x0000541005047816 */ /* 0x000fe40000000004 */
[----:B------:R-:W-:Y:S01]  /*04a0*/  PRMT R5, R9, 0x5410, R6 ;  /* 0x0000541009057816 */ /* 0x000fe20000000006 */
[----:B------:R-:W-:Y:S06]  /*04b0*/  @P6 EXIT ;  /* 0x000000000000694d */ /* 0x000fec0003800000 */
[----:B------:R-:W-:Y:S01]  /*04c0*/  STG.E.64 desc[UR4][R2.64], R4 ;  /* 0x0000000402007986 */ /* 0x000fe2000c101b04 */
[----:B------:R-:W-:Y:S05]  /*04d0*/  EXIT ;  /* 0x000000000000794d */ /* 0x000fea0003800000 */
.L_x_0:
[----:B------:R-:W-:-:S00]  /*04e0*/  BRA `(.L_x_0) ;  /* 0xfffffffc00fc7947 */ /* 0x000fc0000383ffff */
[----:B------:R-:W-:-:S00]  /*04f0*/  NOP ;  /* 0x0000000000007918 */ /* 0x000fc00000000000 */
        /* <DEDUP_REMOVED lines=8> */
.L_x_1:


//--------------------- .nv.constant0.triton_poi_fused_convolution_hardtanh_backward_24 --------------------------
	.section	.nv.constant0.triton_poi_fused_convolution_hardtanh_backward_24,"a",@progbits
	.sectionflags	@""
	.align	4
.nv.constant0.triton_poi_fused_convolution_hardtanh_backward_24:
	.zero		556
